//
// Generated by NVIDIA NVVM Compiler
//
// Compiler Build ID: CL-36424714
// Cuda compilation tools, release 13.0, V13.0.88
// Based on NVVM 20.0.0
//

.version 9.0
.target sm_100
.address_size 64

	// .globl	_Z19brute_merge_resultsPiS_S_S_i

.visible .entry _Z19brute_merge_resultsPiS_S_S_i(
	.param .u64 .ptr .align 1 _Z19brute_merge_resultsPiS_S_S_i_param_0,
	.param .u64 .ptr .align 1 _Z19brute_merge_resultsPiS_S_S_i_param_1,
	.param .u64 .ptr .align 1 _Z19brute_merge_resultsPiS_S_S_i_param_2,
	.param .u64 .ptr .align 1 _Z19brute_merge_resultsPiS_S_S_i_param_3,
	.param .u32 _Z19brute_merge_resultsPiS_S_S_i_param_4
)
{
	.reg .pred 	%p<6>;
	.reg .b32 	%r<16>;
	.reg .b64 	%rd<17>;

	ld.param.u64 	%rd2, [_Z19brute_merge_resultsPiS_S_S_i_param_0];
	ld.param.u64 	%rd3, [_Z19brute_merge_resultsPiS_S_S_i_param_1];
	ld.param.u64 	%rd4, [_Z19brute_merge_resultsPiS_S_S_i_param_2];
	ld.param.u64 	%rd5, [_Z19brute_merge_resultsPiS_S_S_i_param_3];
	ld.param.u32 	%r4, [_Z19brute_merge_resultsPiS_S_S_i_param_4];
	mov.u32 	%r5, %ctaid.x;
	mov.u32 	%r6, %ntid.x;
	mov.u32 	%r7, %tid.x;
	mad.lo.s32 	%r1, %r5, %r6, %r7;
	setp.ge.s32 	%p1, %r1, %r4;
	@%p1 bra 	$L__BB0_6;
	cvta.to.global.u64 	%rd6, %rd2;
	mul.wide.s32 	%rd7, %r1, 4;
	add.s64 	%rd1, %rd6, %rd7;
	ld.global.u32 	%r9, [%rd1];
	setp.eq.s32 	%p2, %r9, 0;
	mov.b32 	%r15, 0;
	@%p2 bra 	$L__BB0_5;
	cvta.to.global.u64 	%rd8, %rd3;
	add.s64 	%rd10, %rd8, %rd7;
	ld.global.u32 	%r11, [%rd10];
	setp.eq.s32 	%p3, %r11, 0;
	@%p3 bra 	$L__BB0_5;
	cvta.to.global.u64 	%rd11, %rd4;
	add.s64 	%rd13, %rd11, %rd7;
	ld.global.u32 	%r13, [%rd13];
	setp.eq.s32 	%p4, %r13, 0;
	@%p4 bra 	$L__BB0_5;
	cvta.to.global.u64 	%rd14, %rd5;
	add.s64 	%rd16, %rd14, %rd7;
	ld.global.u32 	%r14, [%rd16];
	setp.ne.s32 	%p5, %r14, 0;
	selp.u32 	%r15, 1, 0, %p5;
$L__BB0_5:
	st.global.u32 	[%rd1], %r15;
$L__BB0_6:
	ret;

}


// ===== COMPILED SASS (sm_100) =====

	.target	sm_100

	.elftype	@"ET_EXEC"


//--------------------- .note.nv.tkinfo           --------------------------
	.section	.note.nv.tkinfo,"",@"SHT_NOTE"
	.sectionflags	@"SHF_NOTE_NV_TKINFO"
	.tkinfo
        /*0018*/ 	.word	0x00000002
        /*0030*/ 	.string	""
        /*0030*/ 	.string	"ptxas"
        /*0030*/ 	.string	"Cuda compilation tools, release 13.0, V13.0.88"
        /*0030*/ 	.string	"Build cuda_13.0.r13.0/compiler.36424714_0"
        /*0030*/ 	.string	"-arch sm_100 -m 64 "



//--------------------- .note.nv.cuinfo           --------------------------
	.section	.note.nv.cuinfo,"",@"SHT_NOTE"
	.sectionflags	@"SHF_NOTE_NV_CUINFO"
        /*0018*/ 	.short	0x0002
        /*001a*/ 	.short	0x0064
        /*001c*/ 	.short	0x0082
	.zero		2


//--------------------- .nv.info                  --------------------------
	.section	.nv.info,"",@"SHT_CUDA_INFO"
	.align	4


	//----- nvinfo : EIATTR_REGCOUNT
	.align		4
        /*0000*/ 	.byte	0x04, 0x2f
        /*0002*/ 	.short	(.L_1 - .L_0)
	.align		4
.L_0:
        /*0004*/ 	.word	index@(_Z19brute_merge_resultsPiS_S_S_i)
        /*0008*/ 	.word	0x0000000c


	//----- nvinfo : EIATTR_FRAME_SIZE
	.align		4
.L_1:
        /*000c*/ 	.byte	0x04, 0x11
        /*000e*/ 	.short	(.L_3 - .L_2)
	.align		4
.L_2:
        /*0010*/ 	.word	index@(_Z19brute_merge_resultsPiS_S_S_i)
        /*0014*/ 	.word	0x00000000


	//----- nvinfo : EIATTR_MIN_STACK_SIZE
	.align		4
.L_3:
        /*0018*/ 	.byte	0x04, 0x12
        /*001a*/ 	.short	(.L_5 - .L_4)
	.align		4
.L_4:
        /*001c*/ 	.word	index@(_Z19brute_merge_resultsPiS_S_S_i)
        /*0020*/ 	.word	0x00000000
.L_5:


//--------------------- .nv.compat                --------------------------
	.section	.nv.compat,"",@"SHT_CUDA_COMPAT_INFO"
	.align	4
        /*0000*/ 	.byte	0x02, 0x09, 0x00, 0x00, 0x02, 0x02, 0x01, 0x00, 0x02, 0x05, 0x05, 0x00, 0x03, 0x07, 0x01, 0x01
        /*0010*/ 	.byte	0x02, 0x03, 0x00, 0x00, 0x02, 0x06, 0x01, 0x00, 0x04, 0x0b, 0x08, 0x00, 0x09, 0x00, 0x00, 0x00
        /*0020*/ 	.byte	0x00, 0x00, 0x00, 0x00


//--------------------- .nv.info._Z19brute_merge_resultsPiS_S_S_i --------------------------
	.section	.nv.info._Z19brute_merge_resultsPiS_S_S_i,"",@"SHT_CUDA_INFO"
	.sectionflags	@""
	.align	4


	//----- nvinfo : EIATTR_CUDA_API_VERSION
	.align		4
        /*0000*/ 	.byte	0x04, 0x37
        /*0002*/ 	.short	(.L_7 - .L_6)
.L_6:
        /*0004*/ 	.word	0x00000082


	//----- nvinfo : EIATTR_KPARAM_INFO
	.align		4
.L_7:
        /*0008*/ 	.byte	0x04, 0x17
        /*000a*/ 	.short	(.L_9 - .L_8)
.L_8:
        /*000c*/ 	.word	0x00000000
        /*0010*/ 	.short	0x0004
        /*0012*/ 	.short	0x0020
        /*0014*/ 	.byte	0x00, 0xf0, 0x11, 0x00


	//----- nvinfo : EIATTR_KPARAM_INFO
	.align		4
.L_9:
        /*0018*/ 	.byte	0x04, 0x17
        /*001a*/ 	.short	(.L_11 - .L_10)
.L_10:
        /*001c*/ 	.word	0x00000000
        /*0020*/ 	.short	0x0003
        /*0022*/ 	.short	0x0018
        /*0024*/ 	.byte	0x00, 0xf5, 0x21, 0x00


	//----- nvinfo : EIATTR_KPARAM_INFO
	.align		4
.L_11:
        /*0028*/ 	.byte	0x04, 0x17
        /*002a*/ 	.short	(.L_13 - .L_12)
.L_12:
        /*002c*/ 	.word	0x00000000
        /*0030*/ 	.short	0x0002
        /*0032*/ 	.short	0x0010
        /*0034*/ 	.byte	0x00, 0xf5, 0x21, 0x00


	//----- nvinfo : EIATTR_KPARAM_INFO
	.align		4
.L_13:
        /*0038*/ 	.byte	0x04, 0x17
        /*003a*/ 	.short	(.L_15 - .L_14)
.L_14:
        /*003c*/ 	.word	0x00000000
        /*0040*/ 	.short	0x0001
        /*0042*/ 	.short	0x0008
        /*0044*/ 	.byte	0x00, 0xf5, 0x21, 0x00


	//----- nvinfo : EIATTR_KPARAM_INFO
	.align		4
.L_15:
        /*0048*/ 	.byte	0x04, 0x17
        /*004a*/ 	.short	(.L_17 - .L_16)
.L_16:
        /*004c*/ 	.word	0x00000000
        /*0050*/ 	.short	0x0000
        /*0052*/ 	.short	0x0000
        /*0054*/ 	.byte	0x00, 0xf5, 0x21, 0x00


	//----- nvinfo : EIATTR_SPARSE_MMA_MASK
	.align		4
.L_17:
        /*0058*/ 	.byte	0x03, 0x50
        /*005a*/ 	.short	0x0000


	//----- nvinfo : EIATTR_MAXREG_COUNT
	.align		4
        /*005c*/ 	.byte	0x03, 0x1b
        /*005e*/ 	.short	0x00ff


	//----- nvinfo : EIATTR_MERCURY_ISA_VERSION
	.align		4
        /*0060*/ 	.byte	0x03, 0x5f
        /*0062*/ 	.short	0x0101


	//----- nvinfo : EIATTR_VRC_CTA_INIT_COUNT
	.align		4
        /*0064*/ 	.byte	0x02, 0x4a
	.zero		1
	.zero		1


	//----- nvinfo : EIATTR_EXIT_INSTR_OFFSETS
	.align		4
        /*0068*/ 	.byte	0x04, 0x1c
        /*006a*/ 	.short	(.L_19 - .L_18)


	//   ....[0]....
.L_18:
        /*006c*/ 	.word	0x00000070


	//   ....[1]....
        /*0070*/ 	.word	0x00000210


	//----- nvinfo : EIATTR_CRS_STACK_SIZE
	.align		4
.L_19:
        /*0074*/ 	.byte	0x04, 0x1e
        /*0076*/ 	.short	(.L_21 - .L_20)
.L_20:
        /*0078*/ 	.word	0x00000000


	//----- nvinfo : EIATTR_CBANK_PARAM_SIZE
	.align		4
.L_21:
        /*007c*/ 	.byte	0x03, 0x19
        /*007e*/ 	.short	0x0024


	//----- nvinfo : EIATTR_PARAM_CBANK
	.align		4
        /*0080*/ 	.byte	0x04, 0x0a
        /*0082*/ 	.short	(.L_23 - .L_22)
	.align		4
.L_22:
        /*0084*/ 	.word	index@(.nv.constant0._Z19brute_merge_resultsPiS_S_S_i)
        /*0088*/ 	.short	0x0380
        /*008a*/ 	.short	0x0024


	//----- nvinfo : EIATTR_SW_WAR
	.align		4
.L_23:
        /*008c*/ 	.byte	0x04, 0x36
        /*008e*/ 	.short	(.L_25 - .L_24)
.L_24:
        /*0090*/ 	.word	0x00000008
.L_25:


//--------------------- .nv.callgraph             --------------------------
	.section	.nv.callgraph,"",@"SHT_CUDA_CALLGRAPH"
	.align	4
	.sectionentsize	8
	.align		4
        /*0000*/ 	.word	0x00000000
	.align		4
        /*0004*/ 	.word	0xffffffff
	.align		4
        /*0008*/ 	.word	0x00000000
	.align		4
        /*000c*/ 	.word	0xfffffffe
	.align		4
        /*0010*/ 	.word	0x00000000
	.align		4
        /*0014*/ 	.word	0xfffffffd
	.align		4
        /*0018*/ 	.word	0x00000000
	.align		4
        /*001c*/ 	.word	0xfffffffc


//--------------------- .text._Z19brute_merge_resultsPiS_S_S_i --------------------------
	.section	.text._Z19brute_merge_resultsPiS_S_S_i,"ax",@progbits
	.align	128
        .global         _Z19brute_merge_resultsPiS_S_S_i
        .type           _Z19brute_merge_resultsPiS_S_S_i,@function
        .size           _Z19brute_merge_resultsPiS_S_S_i,(.L_x_3 - _Z19brute_merge_resultsPiS_S_S_i)
        .other          _Z19brute_merge_resultsPiS_S_S_i,@"STO_CUDA_ENTRY STV_DEFAULT"
_Z19brute_merge_resultsPiS_S_S_i:
.text._Z19brute_merge_resultsPiS_S_S_i:
[----:B------:R-:W-:Y:S01]  /*0000*/  LDC R1, c[0x0][0x37c] ;  /* 0x0000df00ff017b82 */ /* 0x000fe20000000800 */
[----:B------:R-:W0:Y:S07]  /*0010*/  S2R R0, SR_TID.X ;  /* 0x0000000000007919 */ /* 0x000e2e0000002100 */
[----:B------:R-:W0:Y:S01]  /*0020*/  S2UR UR4, SR_CTAID.X ;  /* 0x00000000000479c3 */ /* 0x000e220000002500 */
[----:B------:R-:W1:Y:S07]  /*0030*/  LDCU UR5, c[0x0][0x3a0] ;  /* 0x00007400ff0577ac */ /* 0x000e6e0008000800 */
[----:B------:R-:W0:Y:S02]  /*0040*/  LDC R7, c[0x0][0x360] ;  /* 0x0000d800ff077b82 */ /* 0x000e240000000800 */
[----:B0-----:R-:W-:-:S05]  /*0050*/  IMAD R7, R7, UR4, R0 ;  /* 0x0000000407077c24 */ /* 0x001fca000f8e0200 */
[----:B-1----:R-:W-:-:S13]  /*0060*/  ISETP.GE.AND P0, PT, R7, UR5, PT ;  /* 0x0000000507007c0c */ /* 0x002fda000bf06270 */
[----:B------:R-:W-:Y:S05]  /*0070*/  @P0 EXIT ;  /* 0x000000000000094d */ /* 0x000fea0003800000 */
[----:B------:R-:W0:Y:S01]  /*0080*/  LDC.64 R2, c[0x0][0x380] ;  /* 0x0000e000ff027b82 */ /* 0x000e220000000a00 */
[----:B------:R-:W1:Y:S01]  /*0090*/  LDCU.64 UR4, c[0x0][0x358] ;  /* 0x00006b00ff0477ac */ /* 0x000e620008000a00 */
[----:B0-----:R-:W-:-:S05]  /*00a0*/  IMAD.WIDE R2, R7, 0x4, R2 ;  /* 0x0000000407027825 */ /* 0x001fca00078e0202 */
[----:B-1----:R-:W2:Y:S01]  /*00b0*/  LDG.E R0, desc[UR4][R2.64] ;  /* 0x0000000402007981 */ /* 0x002ea2000c1e1900 */
[----:B------:R-:W-:Y:S01]  /*00c0*/  BSSY.RECONVERGENT B0, `(.L_x_0) ;  /* 0x0000013000007945 */ /* 0x000fe20003800200 */
[----:B------:R-:W-:Y:S01]  /*00d0*/  HFMA2 R9, -RZ, RZ, 0, 0 ;  /* 0x00000000ff097431 */ /* 0x000fe200000001ff */
[----:B--2---:R-:W-:-:S13]  /*00e0*/  ISETP.NE.AND P0, PT, R0, RZ, PT ;  /* 0x000000ff0000720c */ /* 0x004fda0003f05270 */
[----:B------:R-:W-:Y:S05]  /*00f0*/  @!P0 BRA `(.L_x_1) ;  /* 0x00000000003c8947 */ /* 0x000fea0003800000 */
[----:B------:R-:W0:Y:S02]  /*0100*/  LDC.64 R4, c[0x0][0x388] ;  /* 0x0000e200ff047b82 */ /* 0x000e240000000a00 */
[----:B0-----:R-:W-:-:S06]  /*0110*/  IMAD.WIDE R4, R7, 0x4, R4 ;  /* 0x0000000407047825 */ /* 0x001fcc00078e0204 */
[----:B------:R-:W2:Y:S02]  /*0120*/  LDG.E R4, desc[UR4][R4.64] ;  /* 0x0000000404047981 */ /* 0x000ea4000c1e1900 */
        /* <DEDUP_REMOVED lines=10> */
[----:B--2---:R-:W-:-:S04]  /*01d0*/  ISETP.NE.AND P0, PT, R4, RZ, PT ;  /* 0x000000ff0400720c */ /* 0x004fc80003f05270 */
[----:B------:R-:W-:-:S09]  /*01e0*/  SEL R9, RZ, 0x1, !P0 ;  /* 0x00000001ff097807 */ /* 0x000fd20004000000 */
.L_x_1:
[----:B------:R-:W-:Y:S05]  /*01f0*/  BSYNC.RECONVERGENT B0 ;  /* 0x0000000000007941 */ /* 0x000fea0003800200 */
.L_x_0:
[----:B------:R-:W-:Y:S01]  /*0200*/  STG.E desc[UR4][R2.64], R9 ;  /* 0x0000000902007986 */ /* 0x000fe2000c101904 */
[----:B------:R-:W-:Y:S05]  /*0210*/  EXIT ;  /* 0x000000000000794d */ /* 0x000fea0003800000 */
.L_x_2:
[----:B------:R-:W-:-:S00]  /*0220*/  BRA `(.L_x_2) ;  /* 0xfffffffc00fc7947 */ /* 0x000fc0000383ffff */
[----:B------:R-:W-:-:S00]  /*0230*/  NOP ;  /* 0x0000000000007918 */ /* 0x000fc00000000000 */
        /* <DEDUP_REMOVED lines=12> */
.L_x_3:


//--------------------- .nv.shared.reserved.0     --------------------------
	.section	.nv.shared.reserved.0,"aw",@nobits
	.weak		__nv_reservedSMEM_offset_0_alias
	.size		__nv_reservedSMEM_offset_0_alias, 0, 64
	.other		__nv_reservedSMEM_offset_0_alias,@"STO_CUDA_RESERVED_SHARED STV_DEFAULT"
__nv_reservedSMEM_offset_0_alias:
	.zero		0
	.zero		64


//--------------------- .nv.constant0._Z19brute_merge_resultsPiS_S_S_i --------------------------
	.section	.nv.constant0._Z19brute_merge_resultsPiS_S_S_i,"a",@progbits
	.sectionflags	@""
	.align	4
.nv.constant0._Z19brute_merge_resultsPiS_S_S_i:
	.zero		932


//--------------------- SYMBOLS --------------------------

	.type		.nv.reservedSmem.offset0,@object
	.size		.nv.reservedSmem.offset0,0x4
